//
// Generated by NVIDIA NVVM Compiler
//
// Compiler Build ID: CL-36424714
// Cuda compilation tools, release 13.0, V13.0.88
// Based on NVVM 20.0.0
//

.version 9.0
.target sm_100
.address_size 64

	// .globl	_Z16jacobi_iterationPdS_i

.visible .entry _Z16jacobi_iterationPdS_i(
	.param .u64 .ptr .align 1 _Z16jacobi_iterationPdS_i_param_0,
	.param .u64 .ptr .align 1 _Z16jacobi_iterationPdS_i_param_1,
	.param .u32 _Z16jacobi_iterationPdS_i_param_2
)
{
	.reg .pred 	%p<9>;
	.reg .b32 	%r<35>;
	.reg .b64 	%rd<16>;
	.reg .b64 	%fd<10>;

	ld.param.u64 	%rd3, [_Z16jacobi_iterationPdS_i_param_0];
	ld.param.u64 	%rd4, [_Z16jacobi_iterationPdS_i_param_1];
	ld.param.u32 	%r5, [_Z16jacobi_iterationPdS_i_param_2];
	cvta.to.global.u64 	%rd1, %rd4;
	cvta.to.global.u64 	%rd2, %rd3;
	mov.u32 	%r6, %ctaid.y;
	mov.u32 	%r7, %ntid.y;
	mov.u32 	%r8, %tid.y;
	mad.lo.s32 	%r1, %r6, %r7, %r8;
	add.s32 	%r2, %r1, 1;
	mov.u32 	%r9, %ctaid.x;
	mov.u32 	%r10, %ntid.x;
	mov.u32 	%r11, %tid.x;
	mad.lo.s32 	%r3, %r9, %r10, %r11;
	add.s32 	%r4, %r3, 1;
	add.s32 	%r12, %r5, -1;
	max.s32 	%r13, %r2, %r4;
	setp.ge.s32 	%p2, %r13, %r12;
	@%p2 bra 	$L__BB0_6;
	mul.lo.s32 	%r14, %r5, 6;
	mul.hi.s32 	%r15, %r14, 1717986919;
	shr.u32 	%r16, %r15, 31;
	shr.s32 	%r17, %r15, 2;
	add.s32 	%r18, %r17, %r16;
	shl.b32 	%r20, %r5, 2;
	mul.hi.s32 	%r21, %r20, 1717986919;
	shr.u32 	%r22, %r21, 31;
	shr.s32 	%r23, %r21, 2;
	add.s32 	%r24, %r23, %r22;
	setp.ge.s32 	%p3, %r1, %r18;
	min.s32 	%r25, %r2, %r4;
	setp.lt.s32 	%p4, %r25, %r24;
	or.pred  	%p5, %p4, %p3;
	setp.gt.s32 	%p6, %r4, %r18;
	or.pred  	%p1, %p5, %p6;
	not.pred 	%p7, %p1;
	@%p7 bra 	$L__BB0_3;
	mul.lo.s32 	%r26, %r5, %r1;
	add.s32 	%r27, %r26, %r4;
	mul.wide.s32 	%rd5, %r27, 8;
	add.s64 	%rd6, %rd2, %rd5;
	ld.global.f64 	%fd1, [%rd6];
	shl.b32 	%r28, %r5, 1;
	add.s32 	%r29, %r26, %r28;
	add.s32 	%r30, %r29, %r4;
	mul.wide.s32 	%rd7, %r30, 8;
	add.s64 	%rd8, %rd2, %rd7;
	ld.global.f64 	%fd2, [%rd8];
	add.f64 	%fd3, %fd1, %fd2;
	sub.s32 	%r31, %r29, %r5;
	add.s32 	%r32, %r31, %r3;
	mul.wide.s32 	%rd9, %r32, 8;
	add.s64 	%rd10, %rd2, %rd9;
	ld.global.f64 	%fd4, [%rd10];
	add.f64 	%fd5, %fd3, %fd4;
	ld.global.f64 	%fd6, [%rd10+16];
	add.f64 	%fd7, %fd5, %fd6;
	mul.f64 	%fd8, %fd7, 0d3FD0000000000000;
	add.s32 	%r33, %r32, 1;
	mul.wide.s32 	%rd11, %r33, 8;
	add.s64 	%rd12, %rd1, %rd11;
	st.global.f64 	[%rd12], %fd8;
$L__BB0_3:
	bar.sync 	0;
	@%p7 bra 	$L__BB0_5;
	mad.lo.s32 	%r34, %r5, %r2, %r4;
	mul.wide.s32 	%rd13, %r34, 8;
	add.s64 	%rd14, %rd1, %rd13;
	ld.global.f64 	%fd9, [%rd14];
	add.s64 	%rd15, %rd2, %rd13;
	st.global.f64 	[%rd15], %fd9;
$L__BB0_5:
	bar.sync 	0;
$L__BB0_6:
	ret;

}


// ===== COMPILED SASS (sm_100) =====

	.target	sm_100

	.elftype	@"ET_EXEC"


//--------------------- .note.nv.tkinfo           --------------------------
	.section	.note.nv.tkinfo,"",@"SHT_NOTE"
	.sectionflags	@"SHF_NOTE_NV_TKINFO"
	.tkinfo
        /*0018*/ 	.word	0x00000002
        /*0030*/ 	.string	""
        /*0030*/ 	.string	"ptxas"
        /*0030*/ 	.string	"Cuda compilation tools, release 13.0, V13.0.88"
        /*0030*/ 	.string	"Build cuda_13.0.r13.0/compiler.36424714_0"
        /*0030*/ 	.string	"-arch sm_100 -m 64 "



//--------------------- .note.nv.cuinfo           --------------------------
	.section	.note.nv.cuinfo,"",@"SHT_NOTE"
	.sectionflags	@"SHF_NOTE_NV_CUINFO"
        /*0018*/ 	.short	0x0002
        /*001a*/ 	.short	0x0064
        /*001c*/ 	.short	0x0082
	.zero		2


//--------------------- .nv.info                  --------------------------
	.section	.nv.info,"",@"SHT_CUDA_INFO"
	.align	4


	//----- nvinfo : EIATTR_REGCOUNT
	.align		4
        /*0000*/ 	.byte	0x04, 0x2f
        /*0002*/ 	.short	(.L_1 - .L_0)
	.align		4
.L_0:
        /*0004*/ 	.word	index@(_Z16jacobi_iterationPdS_i)
        /*0008*/ 	.word	0x00000018


	//----- nvinfo : EIATTR_FRAME_SIZE
	.align		4
.L_1:
        /*000c*/ 	.byte	0x04, 0x11
        /*000e*/ 	.short	(.L_3 - .L_2)
	.align		4
.L_2:
        /*0010*/ 	.word	index@(_Z16jacobi_iterationPdS_i)
        /*0014*/ 	.word	0x00000000


	//----- nvinfo : EIATTR_MIN_STACK_SIZE
	.align		4
.L_3:
        /*0018*/ 	.byte	0x04, 0x12
        /*001a*/ 	.short	(.L_5 - .L_4)
	.align		4
.L_4:
        /*001c*/ 	.word	index@(_Z16jacobi_iterationPdS_i)
        /*0020*/ 	.word	0x00000000
.L_5:


//--------------------- .nv.compat                --------------------------
	.section	.nv.compat,"",@"SHT_CUDA_COMPAT_INFO"
	.align	4
        /*0000*/ 	.byte	0x02, 0x09, 0x00, 0x00, 0x02, 0x02, 0x01, 0x00, 0x02, 0x05, 0x05, 0x00, 0x03, 0x07, 0x01, 0x01
        /*0010*/ 	.byte	0x02, 0x03, 0x00, 0x00, 0x02, 0x06, 0x01, 0x00, 0x04, 0x0b, 0x08, 0x00, 0x01, 0x00, 0x00, 0x00
        /*0020*/ 	.byte	0x00, 0x00, 0x00, 0x00


//--------------------- .nv.info._Z16jacobi_iterationPdS_i --------------------------
	.section	.nv.info._Z16jacobi_iterationPdS_i,"",@"SHT_CUDA_INFO"
	.sectionflags	@""
	.align	4


	//----- nvinfo : EIATTR_CUDA_API_VERSION
	.align		4
        /*0000*/ 	.byte	0x04, 0x37
        /*0002*/ 	.short	(.L_7 - .L_6)
.L_6:
        /*0004*/ 	.word	0x00000082


	//----- nvinfo : EIATTR_KPARAM_INFO
	.align		4
.L_7:
        /*0008*/ 	.byte	0x04, 0x17
        /*000a*/ 	.short	(.L_9 - .L_8)
.L_8:
        /*000c*/ 	.word	0x00000000
        /*0010*/ 	.short	0x0002
        /*0012*/ 	.short	0x0010
        /*0014*/ 	.byte	0x00, 0xf0, 0x11, 0x00


	//----- nvinfo : EIATTR_KPARAM_INFO
	.align		4
.L_9:
        /*0018*/ 	.byte	0x04, 0x17
        /*001a*/ 	.short	(.L_11 - .L_10)
.L_10:
        /*001c*/ 	.word	0x00000000
        /*0020*/ 	.short	0x0001
        /*0022*/ 	.short	0x0008
        /*0024*/ 	.byte	0x00, 0xf5, 0x21, 0x00


	//----- nvinfo : EIATTR_KPARAM_INFO
	.align		4
.L_11:
        /*0028*/ 	.byte	0x04, 0x17
        /*002a*/ 	.short	(.L_13 - .L_12)
.L_12:
        /*002c*/ 	.word	0x00000000
        /*0030*/ 	.short	0x0000
        /*0032*/ 	.short	0x0000
        /*0034*/ 	.byte	0x00, 0xf5, 0x21, 0x00


	//----- nvinfo : EIATTR_SPARSE_MMA_MASK
	.align		4
.L_13:
        /*0038*/ 	.byte	0x03, 0x50
        /*003a*/ 	.short	0x0000


	//----- nvinfo : EIATTR_MAXREG_COUNT
	.align		4
        /*003c*/ 	.byte	0x03, 0x1b
        /*003e*/ 	.short	0x00ff


	//----- nvinfo : EIATTR_NUM_BARRIERS
	.align		4
        /*0040*/ 	.byte	0x02, 0x4c
        /*0042*/ 	.byte	0x01
	.zero		1


	//----- nvinfo : EIATTR_MERCURY_ISA_VERSION
	.align		4
        /*0044*/ 	.byte	0x03, 0x5f
        /*0046*/ 	.short	0x0101


	//----- nvinfo : EIATTR_VRC_CTA_INIT_COUNT
	.align		4
        /*0048*/ 	.byte	0x02, 0x4a
	.zero		1
	.zero		1


	//----- nvinfo : EIATTR_EXIT_INSTR_OFFSETS
	.align		4
        /*004c*/ 	.byte	0x04, 0x1c
        /*004e*/ 	.short	(.L_15 - .L_14)


	//   ....[0]....
.L_14:
        /*0050*/ 	.word	0x000000f0


	//   ....[1]....
        /*0054*/ 	.word	0x000003b0


	//----- nvinfo : EIATTR_CBANK_PARAM_SIZE
	.align		4
.L_15:
        /*0058*/ 	.byte	0x03, 0x19
        /*005a*/ 	.short	0x0014


	//----- nvinfo : EIATTR_PARAM_CBANK
	.align		4
        /*005c*/ 	.byte	0x04, 0x0a
        /*005e*/ 	.short	(.L_17 - .L_16)
	.align		4
.L_16:
        /*0060*/ 	.word	index@(.nv.constant0._Z16jacobi_iterationPdS_i)
        /*0064*/ 	.short	0x0380
        /*0066*/ 	.short	0x0014


	//----- nvinfo : EIATTR_SW_WAR
	.align		4
.L_17:
        /*0068*/ 	.byte	0x04, 0x36
        /*006a*/ 	.short	(.L_19 - .L_18)
.L_18:
        /*006c*/ 	.word	0x00000008
.L_19:


//--------------------- .nv.callgraph             --------------------------
	.section	.nv.callgraph,"",@"SHT_CUDA_CALLGRAPH"
	.align	4
	.sectionentsize	8
	.align		4
        /*0000*/ 	.word	0x00000000
	.align		4
        /*0004*/ 	.word	0xffffffff
	.align		4
        /*0008*/ 	.word	0x00000000
	.align		4
        /*000c*/ 	.word	0xfffffffe
	.align		4
        /*0010*/ 	.word	0x00000000
	.align		4
        /*0014*/ 	.word	0xfffffffd
	.align		4
        /*0018*/ 	.word	0x00000000
	.align		4
        /*001c*/ 	.word	0xfffffffc


//--------------------- .text._Z16jacobi_iterationPdS_i --------------------------
	.section	.text._Z16jacobi_iterationPdS_i,"ax",@progbits
	.align	128
        .global         _Z16jacobi_iterationPdS_i
        .type           _Z16jacobi_iterationPdS_i,@function
        .size           _Z16jacobi_iterationPdS_i,(.L_x_1 - _Z16jacobi_iterationPdS_i)
        .other          _Z16jacobi_iterationPdS_i,@"STO_CUDA_ENTRY STV_DEFAULT"
_Z16jacobi_iterationPdS_i:
.text._Z16jacobi_iterationPdS_i:
[----:B------:R-:W-:Y:S01]  /*0000*/  LDC R1, c[0x0][0x37c] ;  /* 0x0000df00ff017b82 */ /* 0x000fe20000000800 */
[----:B------:R-:W0:Y:S07]  /*0010*/  S2R R0, SR_TID.Y ;  /* 0x0000000000007919 */ /* 0x000e2e0000002200 */
[----:B------:R-:W0:Y:S01]  /*0020*/  LDC R5, c[0x0][0x364] ;  /* 0x0000d900ff057b82 */ /* 0x000e220000000800 */
[----:B------:R-:W1:Y:S07]  /*0030*/  S2R R2, SR_TID.X ;  /* 0x0000000000027919 */ /* 0x000e6e0000002100 */
[----:B------:R-:W0:Y:S08]  /*0040*/  S2UR UR4, SR_CTAID.Y ;  /* 0x00000000000479c3 */ /* 0x000e300000002600 */
[----:B------:R-:W1:Y:S08]  /*0050*/  S2UR UR5, SR_CTAID.X ;  /* 0x00000000000579c3 */ /* 0x000e700000002500 */
[----:B------:R-:W1:Y:S08]  /*0060*/  LDC R13, c[0x0][0x360] ;  /* 0x0000d800ff0d7b82 */ /* 0x000e700000000800 */
[----:B------:R-:W2:Y:S01]  /*0070*/  LDC R4, c[0x0][0x390] ;  /* 0x0000e400ff047b82 */ /* 0x000ea20000000800 */
[----:B0-----:R-:W-:-:S05]  /*0080*/  IMAD R5, R5, UR4, R0 ;  /* 0x0000000405057c24 */ /* 0x001fca000f8e0200 */
[----:B------:R-:W-:Y:S01]  /*0090*/  IADD3 R3, PT, PT, R5, 0x1, RZ ;  /* 0x0000000105037810 */ /* 0x000fe20007ffe0ff */
[----:B-1----:R-:W-:-:S04]  /*00a0*/  IMAD R13, R13, UR5, R2 ;  /* 0x000000050d0d7c24 */ /* 0x002fc8000f8e0202 */
[----:B------:R-:W-:Y:S01]  /*00b0*/  VIADD R2, R13, 0x1 ;  /* 0x000000010d027836 */ /* 0x000fe20000000000 */
[----:B--2---:R-:W-:-:S04]  /*00c0*/  IADD3 R0, PT, PT, R4, -0x1, RZ ;  /* 0xffffffff04007810 */ /* 0x004fc80007ffe0ff */
[----:B------:R-:W-:-:S04]  /*00d0*/  VIMNMX R7, PT, PT, R3, R2, !PT ;  /* 0x0000000203077248 */ /* 0x000fc80007fe0100 */
[----:B------:R-:W-:-:S13]  /*00e0*/  ISETP.GE.AND P0, PT, R7, R0, PT ;  /* 0x000000000700720c */ /* 0x000fda0003f06270 */
[----:B------:R-:W-:Y:S05]  /*00f0*/  @P0 EXIT ;  /* 0x000000000000094d */ /* 0x000fea0003800000 */
[C---:B------:R-:W-:Y:S01]  /*0100*/  IMAD R0, R4.reuse, 0x6, RZ ;  /* 0x0000000604007824 */ /* 0x040fe200078e02ff */
[----:B------:R-:W0:Y:S01]  /*0110*/  LDCU.64 UR4, c[0x0][0x358] ;  /* 0x00006b00ff0477ac */ /* 0x000e220008000a00 */
[----:B------:R-:W-:Y:S01]  /*0120*/  IMAD.SHL.U32 R6, R4, 0x4, RZ ;  /* 0x0000000404067824 */ /* 0x000fe200078e00ff */
[----:B------:R-:W1:Y:S01]  /*0130*/  LDC.64 R20, c[0x0][0x388] ;  /* 0x0000e200ff147b82 */ /* 0x000e620000000a00 */
[----:B------:R-:W-:-:S04]  /*0140*/  IMAD.HI R0, R0, 0x66666667, RZ ;  /* 0x6666666700007827 */ /* 0x000fc800078e02ff */
[----:B------:R-:W-:Y:S01]  /*0150*/  IMAD.HI R6, R6, 0x66666667, RZ ;  /* 0x6666666706067827 */ /* 0x000fe200078e02ff */
[----:B------:R-:W-:-:S04]  /*0160*/  SHF.R.U32.HI R7, RZ, 0x1f, R0 ;  /* 0x0000001fff077819 */ /* 0x000fc80000011600 */
[----:B------:R-:W-:Y:S02]  /*0170*/  SHF.R.U32.HI R9, RZ, 0x1f, R6 ;  /* 0x0000001fff097819 */ /* 0x000fe40000011606 */
[----:B------:R-:W-:Y:S02]  /*0180*/  LEA.HI.SX32 R7, R0, R7, 0x1e ;  /* 0x0000000700077211 */ /* 0x000fe400078ff2ff */
[----:B------:R-:W-:Y:S02]  /*0190*/  VIMNMX R0, PT, PT, R3, R2, PT ;  /* 0x0000000203007248 */ /* 0x000fe40003fe0100 */
[----:B------:R-:W-:Y:S02]  /*01a0*/  LEA.HI.SX32 R9, R6, R9, 0x1e ;  /* 0x0000000906097211 */ /* 0x000fe400078ff2ff */
[----:B------:R-:W-:-:S04]  /*01b0*/  ISETP.GE.AND P0, PT, R5, R7, PT ;  /* 0x000000070500720c */ /* 0x000fc80003f06270 */
[----:B------:R-:W-:-:S04]  /*01c0*/  ISETP.LT.OR P0, PT, R0, R9, P0 ;  /* 0x000000090000720c */ /* 0x000fc80000701670 */
[----:B------:R-:W-:Y:S02]  /*01d0*/  ISETP.GT.OR P0, PT, R2, R7, P0 ;  /* 0x000000070200720c */ /* 0x000fe40000704670 */
[----:B------:R-:W2:Y:S11]  /*01e0*/  LDC.64 R6, c[0x0][0x380] ;  /* 0x0000e000ff067b82 */ /* 0x000eb60000000a00 */
[----:B------:R-:W-:-:S04]  /*01f0*/  @P0 IMAD R5, R5, R4, RZ ;  /* 0x0000000405050224 */ /* 0x000fc800078e02ff */
[----:B------:R-:W-:Y:S01]  /*0200*/  @P0 IMAD.IADD R9, R2, 0x1, R5 ;  /* 0x0000000102090824 */ /* 0x000fe200078e0205 */
[----:B------:R-:W-:-:S04]  /*0210*/  @P0 LEA R15, R4, R5, 0x1 ;  /* 0x00000005040f0211 */ /* 0x000fc800078e08ff */
[----:B------:R-:W-:Y:S02]  /*0220*/  @P0 IADD3 R11, PT, PT, R2, R15, RZ ;  /* 0x0000000f020b0210 */ /* 0x000fe40007ffe0ff */
[----:B------:R-:W-:Y:S01]  /*0230*/  @P0 IADD3 R0, PT, PT, R13, -R4, R15 ;  /* 0x800000040d000210 */ /* 0x000fe20007ffe00f */
[----:B--2---:R-:W-:-:S04]  /*0240*/  @P0 IMAD.WIDE R8, R9, 0x8, R6 ;  /* 0x0000000809080825 */ /* 0x004fc800078e0206 */
[--C-:B------:R-:W-:Y:S02]  /*0250*/  @P0 IMAD.WIDE R10, R11, 0x8, R6.reuse ;  /* 0x000000080b0a0825 */ /* 0x100fe400078e0206 */
[----:B0-----:R-:W2:Y:S04]  /*0260*/  @P0 LDG.E.64 R8, desc[UR4][R8.64] ;  /* 0x0000000408080981 */ /* 0x001ea8000c1e1b00 */
[----:B------:R-:W2:Y:S01]  /*0270*/  @P0 LDG.E.64 R10, desc[UR4][R10.64] ;  /* 0x000000040a0a0981 */ /* 0x000ea2000c1e1b00 */
[C---:B------:R-:W-:Y:S01]  /*0280*/  @P0 IMAD.WIDE R14, R0.reuse, 0x8, R6 ;  /* 0x00000008000e0825 */ /* 0x040fe200078e0206 */
[----:B------:R-:W-:Y:S01]  /*0290*/  @P0 IADD3 R5, PT, PT, R0, 0x1, RZ ;  /* 0x0000000100050810 */ /* 0x000fe20007ffe0ff */
[----:B------:R-:W0:Y:S03]  /*02a0*/  LDC.64 R6, c[0x0][0x388] ;  /* 0x0000e200ff067b82 */ /* 0x000e260000000a00 */
[----:B------:R-:W3:Y:S04]  /*02b0*/  @P0 LDG.E.64 R16, desc[UR4][R14.64] ;  /* 0x000000040e100981 */ /* 0x000ee8000c1e1b00 */
[----:B------:R-:W4:Y:S01]  /*02c0*/  @P0 LDG.E.64 R18, desc[UR4][R14.64+0x10] ;  /* 0x000010040e120981 */ /* 0x000f22000c1e1b00 */
[----:B--2---:R-:W-:Y:S01]  /*02d0*/  @P0 DADD R12, R8, R10 ;  /* 0x00000000080c0229 */ /* 0x004fe2000000000a */
[----:B------:R-:W-:-:S02]  /*02e0*/  @P0 IMAD R9, R3, R4, R2 ;  /* 0x0000000403090224 */ /* 0x000fc400078e0202 */
[----:B-1----:R-:W-:Y:S02]  /*02f0*/  @P0 IMAD.WIDE R2, R5, 0x8, R20 ;  /* 0x0000000805020825 */ /* 0x002fe400078e0214 */
[----:B------:R-:W1:Y:S03]  /*0300*/  LDC.64 R4, c[0x0][0x380] ;  /* 0x0000e000ff047b82 */ /* 0x000e660000000a00 */
[----:B---3--:R-:W-:Y:S01]  /*0310*/  @P0 DADD R12, R12, R16 ;  /* 0x000000000c0c0229 */ /* 0x008fe20000000010 */
[----:B0-----:R-:W-:-:S07]  /*0320*/  @P0 IMAD.WIDE R6, R9, 0x8, R6 ;  /* 0x0000000809060825 */ /* 0x001fce00078e0206 */
[----:B----4-:R-:W-:-:S08]  /*0330*/  @P0 DADD R12, R12, R18 ;  /* 0x000000000c0c0229 */ /* 0x010fd00000000012 */
[----:B------:R-:W-:-:S07]  /*0340*/  @P0 DMUL R12, R12, 0.25 ;  /* 0x3fd000000c0c0828 */ /* 0x000fce0000000000 */
[----:B------:R-:W-:Y:S01]  /*0350*/  @P0 STG.E.64 desc[UR4][R2.64], R12 ;  /* 0x0000000c02000986 */ /* 0x000fe2000c101b04 */
[----:B------:R-:W-:Y:S06]  /*0360*/  BAR.SYNC.DEFER_BLOCKING 0x0 ;  /* 0x0000000000007b1d */ /* 0x000fec0000010000 */
[----:B------:R-:W2:Y:S01]  /*0370*/  @P0 LDG.E.64 R6, desc[UR4][R6.64] ;  /* 0x0000000406060981 */ /* 0x000ea2000c1e1b00 */
[----:B-1----:R-:W-:-:S05]  /*0380*/  @P0 IMAD.WIDE R4, R9, 0x8, R4 ;  /* 0x0000000809040825 */ /* 0x002fca00078e0204 */
[----:B--2---:R-:W-:Y:S01]  /*0390*/  @P0 STG.E.64 desc[UR4][R4.64], R6 ;  /* 0x0000000604000986 */ /* 0x004fe2000c101b04 */
[----:B------:R-:W-:Y:S06]  /*03a0*/  BAR.SYNC.DEFER_BLOCKING 0x0 ;  /* 0x0000000000007b1d */ /* 0x000fec0000010000 */
[----:B------:R-:W-:Y:S05]  /*03b0*/  EXIT ;  /* 0x000000000000794d */ /* 0x000fea0003800000 */
.L_x_0:
[----:B------:R-:W-:-:S00]  /*03c0*/  BRA `(.L_x_0) ;  /* 0xfffffffc00fc7947 */ /* 0x000fc0000383ffff */
[----:B------:R-:W-:-:S00]  /*03d0*/  NOP ;  /* 0x0000000000007918 */ /* 0x000fc00000000000 */
        /* <DEDUP_REMOVED lines=10> */
.L_x_1:


//--------------------- .nv.shared.reserved.0     --------------------------
	.section	.nv.shared.reserved.0,"aw",@nobits
	.weak		__nv_reservedSMEM_offset_0_alias
	.size		__nv_reservedSMEM_offset_0_alias, 0, 64
	.other		__nv_reservedSMEM_offset_0_alias,@"STO_CUDA_RESERVED_SHARED STV_DEFAULT"
__nv_reservedSMEM_offset_0_alias:
	.zero		0
	.zero		64


//--------------------- .nv.constant0._Z16jacobi_iterationPdS_i --------------------------
	.section	.nv.constant0._Z16jacobi_iterationPdS_i,"a",@progbits
	.sectionflags	@""
	.align	4
.nv.constant0._Z16jacobi_iterationPdS_i:
	.zero		916


//--------------------- SYMBOLS --------------------------

	.type		.nv.reservedSmem.offset0,@object
	.size		.nv.reservedSmem.offset0,0x4
